	.headerflags	@"EF_CUDA_TEXMODE_UNIFIED EF_CUDA_64BIT_ADDRESS EF_CUDA_ACCELERATORS EF_CUDA_SM90 EF_CUDA_VIRTUAL_SM(EF_CUDA_SM90)"
	.elftype	@"ET_EXEC"


//--------------------- .nv.info                  --------------------------
	.section	.nv.info,"",@"SHT_CUDA_INFO"
	.align	4


	//----- nvinfo : EIATTR_REGCOUNT
	.align		4
        /*0000*/ 	.byte	0x04, 0x2f
        /*0002*/ 	.short	(.L_2 - .L_1)
	.align		4
.L_1:
        /*0004*/ 	.word	index@(triton_)
        /*0008*/ 	.word	0x0000002c


	//----- nvinfo : EIATTR_MIN_STACK_SIZE
	.align		4
.L_2:
        /*000c*/ 	.byte	0x04, 0x12
        /*000e*/ 	.short	(.L_4 - .L_3)
	.align		4
.L_3:
        /*0010*/ 	.word	index@(triton_)
        /*0014*/ 	.word	0x00000000


	//----- nvinfo : EIATTR_FRAME_SIZE
	.align		4
.L_4:
        /*0018*/ 	.byte	0x04, 0x11
        /*001a*/ 	.short	(.L_6 - .L_5)
	.align		4
.L_5:
        /*001c*/ 	.word	index@(triton_)
        /*0020*/ 	.word	0x00000000


	//----- nvinfo : EIATTR_MIN_STACK_SIZE
	.align		4
.L_6:
        /*0024*/ 	.byte	0x04, 0x12
        /*0026*/ 	.short	(.L_8 - .L_7)
	.align		4
.L_7:
        /*0028*/ 	.word	index@(triton_)
        /*002c*/ 	.word	0x00000000
.L_8:


//--------------------- .nv.info.triton_          --------------------------
	.section	.nv.info.triton_,"",@"SHT_CUDA_INFO"
	.sectionflags	@""
	.align	4


	//----- nvinfo : EIATTR_CUDA_API_VERSION
	.align		4
        /*0000*/ 	.byte	0x04, 0x37
        /*0002*/ 	.short	(.L_10 - .L_9)
.L_9:
        /*0004*/ 	.word	0x0000007c


	//----- nvinfo : EIATTR_KPARAM_INFO
	.align		4
.L_10:
        /*0008*/ 	.byte	0x04, 0x17
        /*000a*/ 	.short	(.L_12 - .L_11)
.L_11:
        /*000c*/ 	.word	0x00000000
        /*0010*/ 	.short	0x0007
        /*0012*/ 	.short	0x0034
        /*0014*/ 	.byte	0x00, 0xf0, 0x11, 0x00


	//----- nvinfo : EIATTR_KPARAM_INFO
	.align		4
.L_12:
        /*0018*/ 	.byte	0x04, 0x17
        /*001a*/ 	.short	(.L_14 - .L_13)
.L_13:
        /*001c*/ 	.word	0x00000000
        /*0020*/ 	.short	0x0006
        /*0022*/ 	.short	0x0030
        /*0024*/ 	.byte	0x00, 0xf0, 0x11, 0x00


	//----- nvinfo : EIATTR_KPARAM_INFO
	.align		4
.L_14:
        /*0028*/ 	.byte	0x04, 0x17
        /*002a*/ 	.short	(.L_16 - .L_15)
.L_15:
        /*002c*/ 	.word	0x00000000
        /*0030*/ 	.short	0x0005
        /*0032*/ 	.short	0x0028
        /*0034*/ 	.byte	0x00, 0xf0, 0x21, 0x00


	//----- nvinfo : EIATTR_KPARAM_INFO
	.align		4
.L_16:
        /*0038*/ 	.byte	0x04, 0x17
        /*003a*/ 	.short	(.L_18 - .L_17)
.L_17:
        /*003c*/ 	.word	0x00000000
        /*0040*/ 	.short	0x0004
        /*0042*/ 	.short	0x0020
        /*0044*/ 	.byte	0x00, 0xf0, 0x21, 0x00


	//----- nvinfo : EIATTR_KPARAM_INFO
	.align		4
.L_18:
        /*0048*/ 	.byte	0x04, 0x17
        /*004a*/ 	.short	(.L_20 - .L_19)
.L_19:
        /*004c*/ 	.word	0x00000000
        /*0050*/ 	.short	0x0003
        /*0052*/ 	.short	0x0018
        /*0054*/ 	.byte	0x00, 0xf0, 0x21, 0x00


	//----- nvinfo : EIATTR_KPARAM_INFO
	.align		4
.L_20:
        /*0058*/ 	.byte	0x04, 0x17
        /*005a*/ 	.short	(.L_22 - .L_21)
.L_21:
        /*005c*/ 	.word	0x00000000
        /*0060*/ 	.short	0x0002
        /*0062*/ 	.short	0x0010
        /*0064*/ 	.byte	0x00, 0xf0, 0x21, 0x00


	//----- nvinfo : EIATTR_KPARAM_INFO
	.align		4
.L_22:
        /*0068*/ 	.byte	0x04, 0x17
        /*006a*/ 	.short	(.L_24 - .L_23)
.L_23:
        /*006c*/ 	.word	0x00000000
        /*0070*/ 	.short	0x0001
        /*0072*/ 	.short	0x0008
        /*0074*/ 	.byte	0x00, 0xf0, 0x21, 0x00


	//----- nvinfo : EIATTR_KPARAM_INFO
	.align		4
.L_24:
        /*0078*/ 	.byte	0x04, 0x17
        /*007a*/ 	.short	(.L_26 - .L_25)
.L_25:
        /*007c*/ 	.word	0x00000000
        /*0080*/ 	.short	0x0000
        /*0082*/ 	.short	0x0000
        /*0084*/ 	.byte	0x00, 0xf0, 0x21, 0x00


	//----- nvinfo : EIATTR_SPARSE_MMA_MASK
	.align		4
.L_26:
        /*0088*/ 	.byte	0x03, 0x50
        /*008a*/ 	.short	0x0000


	//----- nvinfo : EIATTR_MAXREG_COUNT
	.align		4
        /*008c*/ 	.byte	0x03, 0x1b
        /*008e*/ 	.short	0x00ff


	//----- nvinfo : EIATTR_COOP_GROUP_MASK_REGIDS
	.align		4
        /*0090*/ 	.byte	0x04, 0x29
        /*0092*/ 	.short	(.L_28 - .L_27)


	//   ....[0]....
.L_27:
        /*0094*/ 	.word	0xffffffff


	//   ....[1]....
        /*0098*/ 	.word	0xffffffff


	//   ....[2]....
        /*009c*/ 	.word	0xffffffff


	//----- nvinfo : EIATTR_COOP_GROUP_INSTR_OFFSETS
	.align		4
.L_28:
        /*00a0*/ 	.byte	0x04, 0x28
        /*00a2*/ 	.short	(.L_30 - .L_29)


	//   ....[0]....
.L_29:
        /*00a4*/ 	.word	0x00000d90


	//   ....[1]....
        /*00a8*/ 	.word	0x00000fe0


	//   ....[2]....
        /*00ac*/ 	.word	0x00001030


	//----- nvinfo : EIATTR_EXIT_INSTR_OFFSETS
	.align		4
.L_30:
        /*00b0*/ 	.byte	0x04, 0x1c
        /*00b2*/ 	.short	(.L_32 - .L_31)


	//   ....[0]....
.L_31:
        /*00b4*/ 	.word	0x00001690


	//----- nvinfo : EIATTR_MAX_THREADS
	.align		4
.L_32:
        /*00b8*/ 	.byte	0x04, 0x05
        /*00ba*/ 	.short	(.L_34 - .L_33)
.L_33:
        /*00bc*/ 	.word	0x00000080
        /*00c0*/ 	.word	0x00000001
        /*00c4*/ 	.word	0x00000001


	//----- nvinfo : EIATTR_CBANK_PARAM_SIZE
	.align		4
.L_34:
        /*00c8*/ 	.byte	0x03, 0x19
        /*00ca*/ 	.short	0x0038


	//----- nvinfo : EIATTR_PARAM_CBANK
	.align		4
        /*00cc*/ 	.byte	0x04, 0x0a
        /*00ce*/ 	.short	(.L_36 - .L_35)
	.align		4
.L_35:
        /*00d0*/ 	.word	index@(.nv.constant0.triton_)
        /*00d4*/ 	.short	0x0210
        /*00d6*/ 	.short	0x0038


	//----- nvinfo : EIATTR_SW_WAR
	.align		4
.L_36:
        /*00d8*/ 	.byte	0x04, 0x36
        /*00da*/ 	.short	(.L_38 - .L_37)
.L_37:
        /*00dc*/ 	.word	0x00000008
.L_38:


//--------------------- .nv.callgraph             --------------------------
	.section	.nv.callgraph,"",@"SHT_CUDA_CALLGRAPH"
	.align	4
	.sectionentsize	8
	.align		4
        /*0000*/ 	.word	0x00000000
	.align		4
        /*0004*/ 	.word	0xffffffff
	.align		4
        /*0008*/ 	.word	0x00000000
	.align		4
        /*000c*/ 	.word	0xfffffffe
	.align		4
        /*0010*/ 	.word	0x00000000
	.align		4
        /*0014*/ 	.word	0xfffffffd
	.align		4
        /*0018*/ 	.word	0x00000000
	.align		4
        /*001c*/ 	.word	0xfffffffc


//--------------------- .nv.constant4             --------------------------
	.section	.nv.constant4,"a",@progbits
	.align	8
	.align		8
.nv.constant4:
        /*0000*/ 	.dword	_$_str


//--------------------- .text.triton_             --------------------------
	.section	.text.triton_,"ax",@progbits
	.align	128
        .global         triton_
        .type           triton_,@function
        .size           triton_,(.L_x_4 - triton_)
        .other          triton_,@"STO_CUDA_ENTRY STV_DEFAULT"
triton_:
.text.triton_:
[----:B------:R-:W0:Y:S02]  /*0000*/  LDC R1, c[0x0][0x28] ;  /* 0x00000a00ff017b82 */ /* 0x000e240000000800 */
[----:B------:R-:W1:Y:S01]  /*0010*/  S2R R5, SR_TID.X ;  /* 0x0000000000057919 */ /* 0x000e620000002100 */
[----:B------:R-:W-:Y:S01]  /*0020*/  ULDC UR4, c[0x0][0x240] ;  /* 0x0000900000047ab9 */ /* 0x000fe20000000800 */
[----:B------:R-:W-:Y:S01]  /*0030*/  ULDC.64 UR6, c[0x0][0x228] ;  /* 0x00008a0000067ab9 */ /* 0x000fe20000000a00 */
[----:B------:R-:W-:Y:S01]  /*0040*/  ULDC.64 UR8, c[0x0][0x220] ;  /* 0x0000880000087ab9 */ /* 0x000fe20000000a00 */
[----:B------:R-:W2:Y:S01]  /*0050*/  S2R R4, SR_CTAID.X ;  /* 0x0000000000047919 */ /* 0x000ea20000002500 */
[----:B------:R-:W-:Y:S02]  /*0060*/  CS2R R22, SRZ ;  /* 0x0000000000167805 */ /* 0x000fe4000001ff00 */
[----:B------:R-:W-:Y:S02]  /*0070*/  CS2R R24, SRZ ;  /* 0x0000000000187805 */ /* 0x000fe4000001ff00 */
[----:B------:R-:W-:Y:S02]  /*0080*/  CS2R R26, SRZ ;  /* 0x00000000001a7805 */ /* 0x000fe4000001ff00 */
[----:B------:R-:W-:-:S02]  /*0090*/  CS2R R28, SRZ ;  /* 0x00000000001c7805 */ /* 0x000fc4000001ff00 */
[----:B------:R-:W-:Y:S02]  /*00a0*/  CS2R R30, SRZ ;  /* 0x00000000001e7805 */ /* 0x000fe4000001ff00 */
[----:B------:R-:W-:Y:S01]  /*00b0*/  CS2R R32, SRZ ;  /* 0x0000000000207805 */ /* 0x000fe2000001ff00 */
[----:B------:R-:W-:Y:S01]  /*00c0*/  IMAD.MOV.U32 R35, RZ, RZ, RZ ;  /* 0x000000ffff237224 */ /* 0x000fe200078e00ff */
[----:B-1----:R-:W-:Y:S02]  /*00d0*/  SHF.R.U32.HI R3, RZ, 0x1, R5 ;  /* 0x00000001ff037819 */ /* 0x002fe40000011605 */
[----:B------:R-:W-:Y:S02]  /*00e0*/  LOP3.LUT R2, R5, 0x1, RZ, 0xc0, !PT ;  /* 0x0000000105027812 */ /* 0x000fe400078ec0ff */
[----:B------:R-:W-:Y:S02]  /*00f0*/  SGXT.U32 R3, R3, 0x6 ;  /* 0x000000060303781a */ /* 0x000fe40000000000 */
[----:B--2---:R-:W-:-:S03]  /*0100*/  SHF.L.U32 R0, R4, 0x6, RZ ;  /* 0x0000000604007819 */ /* 0x004fc600000006ff */
[----:B------:R-:W-:Y:S01]  /*0110*/  IMAD R7, R4, 0x40, R3 ;  /* 0x0000004004077824 */ /* 0x000fe200078e0203 */
[----:B------:R-:W-:Y:S01]  /*0120*/  LOP3.LUT R0, R0, R3, RZ, 0xfc, !PT ;  /* 0x0000000300007212 */ /* 0x000fe200078efcff */
[----:B------:R-:W-:-:S03]  /*0130*/  IMAD.WIDE.U32 R2, R2, 0x8, RZ ;  /* 0x0000000802027825 */ /* 0x000fc600078e00ff */
[----:B------:R-:W-:Y:S01]  /*0140*/  ISETP.GE.AND P0, PT, R0, UR4, PT ;  /* 0x0000000400007c0c */ /* 0x000fe2000bf06270 */
[----:B------:R-:W-:Y:S01]  /*0150*/  ULDC.64 UR4, c[0x0][0x230] ;  /* 0x00008c0000047ab9 */ /* 0x000fe20000000a00 */
[----:B------:R-:W-:Y:S02]  /*0160*/  SHF.L.U32 R0, R5, 0x2, RZ ;  /* 0x0000000205007819 */ /* 0x000fe400000006ff */
[----:B------:R-:W-:Y:S02]  /*0170*/  LOP3.LUT R17, R2, 0x3000, RZ, 0xfc, !PT ;  /* 0x0000300002117812 */ /* 0x000fe400078efcff */
[----:B------:R-:W-:Y:S02]  /*0180*/  LOP3.LUT R18, R0, 0x4, RZ, 0xc0, !PT ;  /* 0x0000000400127812 */ /* 0x000fe400078ec0ff */
[----:B------:R-:W-:Y:S02]  /*0190*/  IADD3 R16, P2, R17, UR6, RZ ;  /* 0x0000000611107c10 */ /* 0x000fe4000ff5e0ff */
[----:B------:R-:W-:Y:S01]  /*01a0*/  IADD3 R17, P3, R17, UR8, RZ ;  /* 0x0000000811117c10 */ /* 0x000fe2000ff7e0ff */
[----:B------:R-:W-:Y:S01]  /*01b0*/  IMAD R18, R7, 0xc00, R18 ;  /* 0x00000c0007127824 */ /* 0x000fe200078e0212 */
[----:B------:R-:W-:-:S02]  /*01c0*/  IADD3 R0, P1, R2, UR4, RZ ;  /* 0x0000000402007c10 */ /* 0x000fc4000ff3e0ff */
[----:B------:R-:W-:Y:S02]  /*01d0*/  IADD3.X R21, R3, UR7, RZ, P2, !PT ;  /* 0x0000000703157c10 */ /* 0x000fe400097fe4ff */
[----:B------:R-:W-:Y:S02]  /*01e0*/  IADD3.X R20, R3, UR9, RZ, P3, !PT ;  /* 0x0000000903147c10 */ /* 0x000fe40009ffe4ff */
[----:B------:R-:W-:Y:S01]  /*01f0*/  IADD3.X R19, R3, UR5, RZ, P1, !PT ;  /* 0x0000000503137c10 */ /* 0x000fe20008ffe4ff */
[----:B------:R-:W-:-:S06]  /*0200*/  ULDC.64 UR4, c[0x0][0x208] ;  /* 0x0000820000047ab9 */ /* 0x000fcc0000000a00 */
.L_x_1:
[----:B------:R-:W1:Y:S01]  /*0210*/  LDC.64 R10, c[0x0][0x210] ;  /* 0x00008400ff0a7b82 */ /* 0x000e620000000a00 */
[----:B------:R-:W-:Y:S01]  /*0220*/  MOV R2, R17 ;  /* 0x0000001100027202 */ /* 0x000fe20000000f00 */
[----:B------:R-:W-:Y:S01]  /*0230*/  IMAD.MOV.U32 R3, RZ, RZ, R20 ;  /* 0x000000ffff037224 */ /* 0x000fe200078e0014 */
[----:B------:R-:W-:Y:S01]  /*0240*/  MOV R4, R16 ;  /* 0x0000001000047202 */ /* 0x000fe20000000f00 */
[----:B------:R-:W-:-:S04]  /*0250*/  IMAD.MOV.U32 R5, RZ, RZ, R21 ;  /* 0x000000ffff057224 */ /* 0x000fc800078e0015 */
[----:B------:R-:W2:Y:S01]  /*0260*/  LDC.64 R8, c[0x0][0x218] ;  /* 0x00008600ff087b82 */ /* 0x000ea20000000a00 */
[----:B------:R-:W-:Y:S01]  /*0270*/  IADD3 R15, R18, R35, RZ ;  /* 0x00000023120f7210 */ /* 0x000fe20007ffe0ff */
[----:B------:R-:W-:Y:S01]  /*0280*/  IMAD.MOV.U32 R12, RZ, RZ, R0 ;  /* 0x000000ffff0c7224 */ /* 0x000fe200078e0000 */
[----:B------:R-:W-:Y:S02]  /*0290*/  MOV R13, R19 ;  /* 0x00000013000d7202 */ /* 0x000fe40000000f00 */
[----:B------:R-:W-:Y:S01]  /*02a0*/  CS2R R6, SRZ ;  /* 0x0000000000067805 */ /* 0x000fe2000001ff00 */
[----:B------:R-:W3:Y:S04]  /*02b0*/  LDG.E.EL.64 R2, desc[UR4][R2.64] ;  /* 0x0000000402027981 */ /* 0x000ee8000c2e1b00 */
[----:B------:R-:W4:Y:S04]  /*02c0*/  LDG.E.EL.64 R4, desc[UR4][R4.64] ;  /* 0x0000000404047981 */ /* 0x000f28000c2e1b00 */
[----:B------:R-:W5:Y:S01]  /*02d0*/  LDG.E.EL.64 R12, desc[UR4][R12.64] ;  /* 0x000000040c0c7981 */ /* 0x000f62000c2e1b00 */
[----:B-1----:R-:W-:-:S05]  /*02e0*/  IMAD.WIDE R10, R15, 0x2, R10 ;  /* 0x000000020f0a7825 */ /* 0x002fca00078e020a */
[----:B------:R-:W5:Y:S01]  /*02f0*/  @!P0 LDG.E.EF.64 R6, desc[UR4][R10.64] ;  /* 0x000000040a068981 */ /* 0x000f62000c0e1b00 */
[----:B--2---:R-:W-:Y:S01]  /*0300*/  IMAD.WIDE R8, R15, 0x2, R8 ;  /* 0x000000020f087825 */ /* 0x004fe200078e0208 */
[----:B------:R-:W-:-:S06]  /*0310*/  CS2R R14, SRZ ;  /* 0x00000000000e7805 */ /* 0x000fcc000001ff00 */
[----:B------:R5:W2:Y:S01]  /*0320*/  @!P0 LDG.E.EF.64 R14, desc[UR4][R8.64] ;  /* 0x00000004080e8981 */ /* 0x000aa2000c0e1b00 */
[----:B------:R-:W-:Y:S01]  /*0330*/  ISETP.NE.AND P1, PT, R35, RZ, PT ;  /* 0x000000ff2300720c */ /* 0x000fe20003f25270 */
[C---:B---3--:R-:W-:Y:S01]  /*0340*/  IMAD.U32 R36, R2.reuse, 0x10000, RZ ;  /* 0x0001000002247824 */ /* 0x048fe200078e00ff */
[----:B------:R-:W-:Y:S02]  /*0350*/  SHF.L.U32 R34, R3, 0x10, RZ ;  /* 0x0000001003227819 */ /* 0x000fe400000006ff */
[----:B------:R-:W-:Y:S02]  /*0360*/  PRMT R2, R2, 0x7632, R2 ;  /* 0x0000763202027816 */ /* 0x000fe40000000002 */
[----:B----4-:R-:W-:Y:S02]  /*0370*/  SHF.L.U32 R39, R5, 0x10, RZ ;  /* 0x0000001005277819 */ /* 0x010fe400000006ff */
[----:B-----5:R-:W-:Y:S01]  /*0380*/  PRMT R8, R12, 0x7632, R8 ;  /* 0x000076320c087816 */ /* 0x020fe20000000008 */
[----:B------:R-:W-:-:S02]  /*0390*/  IMAD.U32 R37, R4, 0x10000, RZ ;  /* 0x0001000004257824 */ /* 0x000fc400078e00ff */
[----:B------:R-:W-:Y:S01]  /*03a0*/  FADD R34, R34, R39 ;  /* 0x0000002722227221 */ /* 0x000fe20000000000 */
[----:B------:R-:W-:Y:S01]  /*03b0*/  PRMT R4, R3, 0x7632, R4 ;  /* 0x0000763203047816 */ /* 0x000fe20000000004 */
[----:B------:R-:W-:Y:S01]  /*03c0*/  IMAD.U32 R39, R2, 0x10000, RZ ;  /* 0x0001000002277824 */ /* 0x000fe200078e00ff */
[----:B------:R-:W-:Y:S01]  /*03d0*/  SEL R6, R6, RZ, !P0 ;  /* 0x000000ff06067207 */ /* 0x000fe20004000000 */
[----:B------:R-:W-:Y:S01]  /*03e0*/  IMAD.U32 R9, R8, 0x10000, RZ ;  /* 0x0001000008097824 */ /* 0x000fe200078e00ff */
[----:B------:R-:W-:Y:S01]  /*03f0*/  PRMT R38, R5, 0x7632, R38 ;  /* 0x0000763205267816 */ /* 0x000fe20000000026 */
[----:B------:R-:W-:Y:S01]  /*0400*/  IMAD.U32 R5, R12, 0x10000, RZ ;  /* 0x000100000c057824 */ /* 0x000fe200078e00ff */
[C---:B------:R-:W-:Y:S02]  /*0410*/  PRMT R2, R6.reuse, 0x7632, R2 ;  /* 0x0000763206027816 */ /* 0x040fe40000000002 */
[----:B------:R-:W-:Y:S01]  /*0420*/  SHF.L.U32 R8, R6, 0x10, RZ ;  /* 0x0000001006087819 */ /* 0x000fe200000006ff */
[----:B------:R-:W-:Y:S01]  /*0430*/  FADD R36, R36, R37 ;  /* 0x0000002524247221 */ /* 0x000fe20000000000 */
[----:B------:R-:W-:-:S02]  /*0440*/  SEL R7, R7, RZ, !P0 ;  /* 0x000000ff07077207 */ /* 0x000fc40004000000 */
[----:B------:R-:W-:Y:S01]  /*0450*/  PRMT R37, R4, 0x7632, R37 ;  /* 0x0000763204257816 */ /* 0x000fe20000000025 */
[----:B------:R-:W-:Y:S01]  /*0460*/  FADD R5, R8, R5 ;  /* 0x0000000508057221 */ /* 0x000fe20000000000 */
[----:B------:R-:W-:Y:S02]  /*0470*/  SHF.L.U32 R2, R2, 0x10, RZ ;  /* 0x0000001002027819 */ /* 0x000fe400000006ff */
[C---:B------:R-:W-:Y:S02]  /*0480*/  SHF.L.U32 R3, R13.reuse, 0x10, RZ ;  /* 0x000000100d037819 */ /* 0x040fe400000006ff */
[----:B------:R-:W-:Y:S02]  /*0490*/  PRMT R13, R13, 0x7632, R13 ;  /* 0x000076320d0d7816 */ /* 0x000fe4000000000d */
[----:B--2---:R-:W-:Y:S02]  /*04a0*/  SEL R14, R14, RZ, !P0 ;  /* 0x000000ff0e0e7207 */ /* 0x004fe40004000000 */
[----:B------:R-:W-:-:S02]  /*04b0*/  SEL R15, R15, RZ, !P0 ;  /* 0x000000ff0f0f7207 */ /* 0x000fc40004000000 */
[----:B------:R-:W-:Y:S02]  /*04c0*/  PRMT R8, R7, 0x7632, R8 ;  /* 0x0000763207087816 */ /* 0x000fe40000000008 */
[----:B------:R-:W-:Y:S01]  /*04d0*/  SHF.L.U32 R40, R4, 0x10, RZ ;  /* 0x0000001004287819 */ /* 0x000fe200000006ff */
[----:B------:R-:W-:Y:S01]  /*04e0*/  IMAD.U32 R4, R37, 0x10000, RZ ;  /* 0x0001000025047824 */ /* 0x000fe200078e00ff */
[----:B------:R-:W-:Y:S01]  /*04f0*/  SHF.L.U32 R37, R38, 0x10, RZ ;  /* 0x0000001026257819 */ /* 0x000fe200000006ff */
[----:B------:R-:W-:Y:S02]  /*0500*/  IMAD.U32 R12, R7, 0x10000, RZ ;  /* 0x00010000070c7824 */ /* 0x000fe400078e00ff */
[----:B------:R-:W-:Y:S01]  /*0510*/  FADD R9, R2, R9 ;  /* 0x0000000902097221 */ /* 0x000fe20000000000 */
[----:B------:R-:W-:Y:S01]  /*0520*/  PRMT R2, R14, 0x7632, R2 ;  /* 0x000076320e027816 */ /* 0x000fe20000000002 */
[----:B------:R-:W-:Y:S01]  /*0530*/  IMAD.U32 R13, R13, 0x10000, RZ ;  /* 0x000100000d0d7824 */ /* 0x000fe200078e00ff */
[----:B------:R-:W-:-:S02]  /*0540*/  PRMT R7, R15, 0x7632, R7 ;  /* 0x000076320f077816 */ /* 0x000fc40000000007 */
[----:B------:R-:W-:Y:S01]  /*0550*/  SHF.L.U32 R8, R8, 0x10, RZ ;  /* 0x0000001008087819 */ /* 0x000fe200000006ff */
[----:B------:R-:W-:Y:S01]  /*0560*/  FADD R4, R39, R4 ;  /* 0x0000000427047221 */ /* 0x000fe20000000000 */
[----:B------:R-:W-:Y:S01]  /*0570*/  FADD R6, R40, R37 ;  /* 0x0000002528067221 */ /* 0x000fe20000000000 */
[----:B------:R-:W-:Y:S01]  /*0580*/  SHF.L.U32 R39, R15, 0x10, RZ ;  /* 0x000000100f277819 */ /* 0x000fe200000006ff */
[----:B------:R-:W-:Y:S01]  /*0590*/  FADD R3, R12, R3 ;  /* 0x000000030c037221 */ /* 0x000fe20000000000 */
[----:B------:R-:W-:Y:S01]  /*05a0*/  SHF.L.U32 R41, R7, 0x10, RZ ;  /* 0x0000001007297819 */ /* 0x000fe200000006ff */
[----:B------:R-:W-:Y:S02]  /*05b0*/  IMAD.U32 R37, R14, 0x10000, RZ ;  /* 0x000100000e257824 */ /* 0x000fe400078e00ff */
[----:B------:R-:W-:Y:S01]  /*05c0*/  FADD R13, R8, R13 ;  /* 0x0000000d080d7221 */ /* 0x000fe20000000000 */
[----:B------:R-:W-:Y:S02]  /*05d0*/  IMAD.U32 R15, R2, 0x10000, RZ ;  /* 0x00010000020f7824 */ /* 0x000fe400078e00ff */
[----:B------:R-:W-:Y:S01]  /*05e0*/  FFMA R7, R34, R3, R39 ;  /* 0x0000000322077223 */ /* 0x000fe20000000027 */
[----:B------:R-:W-:Y:S01]  /*05f0*/  FFMA R5, R36, R5, R37 ;  /* 0x0000000524057223 */ /* 0x000fe20000000025 */
[----:B------:R-:W-:Y:S01]  /*0600*/  FFMA R6, R6, R13, R41 ;  /* 0x0000000d06067223 */ /* 0x000fe20000000029 */
[----:B------:R-:W-:-:S04]  /*0610*/  FFMA R4, R4, R9, R15 ;  /* 0x0000000904047223 */ /* 0x000fc8000000000f */
[----:B------:R-:W-:Y:S02]  /*0620*/  F2FP.BF16.F32.PACK_AB R3, R6, R7 ;  /* 0x000000070603723e */ /* 0x000fe400000010ff */
[----:B------:R-:W-:Y:S01]  /*0630*/  F2FP.BF16.F32.PACK_AB R2, R4, R5 ;  /* 0x000000050402723e */ /* 0x000fe200000010ff */
[----:B------:R-:W-:Y:S01]  /*0640*/  HFMA2.MMA R8, -RZ, RZ, 1.875, 0 ;  /* 0x3f800000ff087435 */ /* 0x000fe200000001ff */
[----:B------:R-:W-:-:S03]  /*0650*/  CS2R R36, SRZ ;  /* 0x0000000000247805 */ /* 0x000fc6000001ff00 */
[----:B------:R1:W-:Y:S01]  /*0660*/  @!P0 STG.E.64 desc[UR4][R10.64], R2 ;  /* 0x000000020a008986 */ /* 0x0003e2000c101b04 */
[----:B------:R-:W-:Y:S01]  /*0670*/  CS2R R38, SRZ ;  /* 0x0000000000267805 */ /* 0x000fe2000001ff00 */
[----:B------:R-:W-:Y:S01]  /*0680*/  IMAD.MOV.U32 R9, RZ, RZ, 0x3f800000 ;  /* 0x3f800000ff097424 */ /* 0x000fe200078e00ff */
[----:B------:R-:W-:Y:S01]  /*0690*/  MOV R12, 0x3f800000 ;  /* 0x3f800000000c7802 */ /* 0x000fe20000000f00 */
[----:B------:R-:W-:Y:S01]  /*06a0*/  IMAD.MOV.U32 R13, RZ, RZ, 0x3f800000 ;  /* 0x3f800000ff0d7424 */ /* 0x000fe200078e00ff */
[----:B------:R-:W-:Y:S01]  /*06b0*/  MOV R34, R6 ;  /* 0x0000000600227202 */ /* 0x000fe20000000f00 */
[----:B------:R-:W-:Y:S02]  /*06c0*/  IMAD.MOV.U32 R15, RZ, RZ, R5 ;  /* 0x000000ffff0f7224 */ /* 0x000fe400078e0005 */
[----:B------:R-:W-:Y:S01]  /*06d0*/  IMAD.MOV.U32 R14, RZ, RZ, R4 ;  /* 0x000000ffff0e7224 */ /* 0x000fe200078e0004 */
[----:B-1----:R-:W-:Y:S01]  /*06e0*/  MOV R3, R7 ;  /* 0x0000000700037202 */ /* 0x002fe20000000f00 */
[----:B------:R-:W-:Y:S06]  /*06f0*/  @!P1 BRA `(.L_x_0) ;  /* 0x0000000000e49947 */ /* 0x000fec0003800000 */
[----:B------:R-:W-:Y:S01]  /*0700*/  FADD R9, R22, 1 ;  /* 0x3f80000016097421 */ /* 0x000fe20000000000 */
[----:B------:R-:W-:Y:S01]  /*0710*/  FADD R3, R5, -R30 ;  /* 0x8000001e05037221 */ /* 0x000fe20000000000 */
[----:B------:R-:W-:Y:S01]  /*0720*/  FADD R8, R23, 1 ;  /* 0x3f80000017087421 */ /* 0x000fe20000000000 */
[----:B------:R-:W-:Y:S01]  /*0730*/  FADD R13, R24, 1 ;  /* 0x3f800000180d7421 */ /* 0x000fe20000000000 */
[----:B------:R-:W-:Y:S01]  /*0740*/  FMUL R10, R9, 0.25 ;  /* 0x3e800000090a7820 */ /* 0x000fe20000400000 */
[----:B------:R-:W-:Y:S01]  /*0750*/  FMUL R2, R3, 0.25 ;  /* 0x3e80000003027820 */ /* 0x000fe20000400000 */
[----:B------:R-:W-:Y:S01]  /*0760*/  FSETP.GT.AND P3, PT, |R9|, 8.50705917302346158658e+37, PT ;  /* 0x7e8000000900780b */ /* 0x000fe20003f64200 */
[C---:B------:R-:W-:Y:S01]  /*0770*/  FMUL R11, R8.reuse, 0.25 ;  /* 0x3e800000080b7820 */ /* 0x040fe20000400000 */
[----:B------:R-:W-:Y:S01]  /*0780*/  FSETP.GT.AND P6, PT, |R8|, 8.50705917302346158658e+37, PT ;  /* 0x7e8000000800780b */ /* 0x000fe20003fc4200 */
[----:B------:R-:W-:Y:S01]  /*0790*/  FADD R12, R25, 1 ;  /* 0x3f800000190c7421 */ /* 0x000fe20000000000 */
[----:B------:R-:W-:Y:S01]  /*07a0*/  FSEL R3, R2, R3, P3 ;  /* 0x0000000302037208 */ /* 0x000fe20001800000 */
[----:B------:R-:W-:Y:S01]  /*07b0*/  FADD R2, R4, -R31 ;  /* 0x8000001f04027221 */ /* 0x000fe20000000000 */
[----:B------:R-:W-:Y:S01]  /*07c0*/  FSETP.GEU.AND P1, PT, |R9|, 1.175494350822287508e-38, PT ;  /* 0x008000000900780b */ /* 0x000fe20003f2e200 */
[----:B------:R-:W-:Y:S01]  /*07d0*/  FMUL R36, R13, 0.25 ;  /* 0x3e8000000d247820 */ /* 0x000fe20000400000 */
[----:B------:R-:W-:Y:S01]  /*07e0*/  FSETP.GEU.AND P2, PT, |R8|, 1.175494350822287508e-38, PT ;  /* 0x008000000800780b */ /* 0x000fe20003f4e200 */
[----:B------:R-:W-:Y:S01]  /*07f0*/  FMUL R37, R12, 0.25 ;  /* 0x3e8000000c257820 */ /* 0x000fe20000400000 */
[----:B------:R-:W-:Y:S01]  /*0800*/  FSEL R34, R11, R8, P6 ;  /* 0x000000080b227208 */ /* 0x000fe20003000000 */
[----:B------:R-:W-:Y:S01]  /*0810*/  FMUL R11, R2, 0.25 ;  /* 0x3e800000020b7820 */ /* 0x000fe20000400000 */
[----:B------:R-:W-:-:S02]  /*0820*/  FSEL R10, R10, R9, P3 ;  /* 0x000000090a0a7208 */ /* 0x000fc40001800000 */
[----:B------:R-:W-:Y:S02]  /*0830*/  FSETP.GEU.AND P4, PT, |R13|, 1.175494350822287508e-38, PT ;  /* 0x008000000d00780b */ /* 0x000fe40003f8e200 */
[----:B------:R-:W-:Y:S02]  /*0840*/  FSETP.GEU.AND P3, PT, |R12|, 1.175494350822287508e-38, PT ;  /* 0x008000000c00780b */ /* 0x000fe40003f6e200 */
[----:B------:R-:W-:Y:S01]  /*0850*/  FSEL R14, R11, R2, P6 ;  /* 0x000000020b0e7208 */ /* 0x000fe20003000000 */
[----:B------:R-:W-:Y:S01]  /*0860*/  @!P1 FMUL R10, R10, 16777216 ;  /* 0x4b8000000a0a9820 */ /* 0x000fe20000400000 */
[----:B------:R-:W-:Y:S01]  /*0870*/  FSETP.GT.AND P5, PT, |R13|, 8.50705917302346158658e+37, PT ;  /* 0x7e8000000d00780b */ /* 0x000fe20003fa4200 */
[----:B------:R-:W-:Y:S01]  /*0880*/  @!P2 FMUL R34, R34, 16777216 ;  /* 0x4b8000002222a820 */ /* 0x000fe20000400000 */
[----:B------:R-:W-:Y:S01]  /*0890*/  FSETP.GT.AND P6, PT, |R12|, 8.50705917302346158658e+37, PT ;  /* 0x7e8000000c00780b */ /* 0x000fe20003fc4200 */
[----:B------:R1:W2:Y:S01]  /*08a0*/  MUFU.RCP R15, R10 ;  /* 0x0000000a000f7308 */ /* 0x0002a20000001000 */
[----:B------:R-:W-:Y:S01]  /*08b0*/  FSEL R36, R36, R13, P5 ;  /* 0x0000000d24247208 */ /* 0x000fe20002800000 */
[----:B------:R-:W-:Y:S01]  /*08c0*/  FADD R11, R7, -R32 ;  /* 0x80000020070b7221 */ /* 0x000fe20000000000 */
[----:B------:R-:W-:Y:S01]  /*08d0*/  FSEL R39, R37, R12, P6 ;  /* 0x0000000c25277208 */ /* 0x000fe20003000000 */
[----:B------:R-:W-:Y:S01]  /*08e0*/  @!P1 FMUL R3, R3, 16777216 ;  /* 0x4b80000003039820 */ /* 0x000fe20000400000 */
[----:B------:R-:W-:Y:S01]  /*08f0*/  @!P2 FMUL R14, R14, 16777216 ;  /* 0x4b8000000e0ea820 */ /* 0x000fe20000400000 */
[----:B------:R-:W-:Y:S01]  /*0900*/  @!P4 FMUL R36, R36, 16777216 ;  /* 0x4b8000002424c820 */ /* 0x000fe20000400000 */
[----:B------:R-:W-:Y:S01]  /*0910*/  FMUL R38, R11, 0.25 ;  /* 0x3e8000000b267820 */ /* 0x000fe20000400000 */
[----:B------:R-:W-:Y:S01]  /*0920*/  @!P3 FMUL R39, R39, 16777216 ;  /* 0x4b8000002727b820 */ /* 0x000fe20000400000 */
[----:B-1----:R-:W-:Y:S01]  /*0930*/  FADD R10, R6, -R33 ;  /* 0x80000021060a7221 */ /* 0x002fe20000000000 */
[----:B------:R-:W1:Y:S02]  /*0940*/  MUFU.RCP R34, R34 ;  /* 0x0000002200227308 */ /* 0x000e640000001000 */
[----:B------:R-:W-:Y:S01]  /*0950*/  FSEL R38, R38, R11, P5 ;  /* 0x0000000b26267208 */ /* 0x000fe20002800000 */
[----:B------:R-:W-:Y:S01]  /*0960*/  FMUL R41, R10, 0.25 ;  /* 0x3e8000000a297820 */ /* 0x000fe20000400000 */
[----:B--2---:R-:W-:-:S03]  /*0970*/  FFMA R15, R15, R3, R30 ;  /* 0x000000030f0f7223 */ /* 0x004fc6000000001e */
[----:B------:R-:W-:Y:S01]  /*0980*/  @!P4 FMUL R38, R38, 16777216 ;  /* 0x4b8000002626c820 */ /* 0x000fe20000400000 */
[----:B------:R2:W3:Y:S01]  /*0990*/  MUFU.RCP R37, R36 ;  /* 0x0000002400257308 */ /* 0x0004e20000001000 */
[----:B------:R-:W-:-:S05]  /*09a0*/  FSEL R41, R41, R10, P6 ;  /* 0x0000000a29297208 */ /* 0x000fca0003000000 */
[----:B------:R-:W-:Y:S01]  /*09b0*/  @!P3 FMUL R41, R41, 16777216 ;  /* 0x4b8000002929b820 */ /* 0x000fe20000400000 */
[----:B-1----:R-:W-:Y:S01]  /*09c0*/  FFMA R14, R34, R14, R31 ;  /* 0x0000000e220e7223 */ /* 0x002fe2000000001f */
[----:B------:R1:W4:Y:S03]  /*09d0*/  MUFU.RCP R40, R39 ;  /* 0x0000002700287308 */ /* 0x0003260000001000 */
[----:B--2---:R-:W-:Y:S01]  /*09e0*/  FADD R36, R4, -R14 ;  /* 0x8000000e04247221 */ /* 0x004fe20000000000 */
[----:B---3--:R-:W-:Y:S01]  /*09f0*/  FFMA R3, R37, R38, R32 ;  /* 0x0000002625037223 */ /* 0x008fe20000000020 */
[----:B------:R-:W-:Y:S02]  /*0a00*/  FADD R37, R5, -R15 ;  /* 0x8000000f05257221 */ /* 0x000fe40000000000 */
[----:B------:R-:W-:Y:S01]  /*0a10*/  FFMA R36, R2, R36, R27 ;  /* 0x0000002402247223 */ /* 0x000fe2000000001b */
[----:B-1----:R-:W-:Y:S01]  /*0a20*/  FADD R39, R7, -R3 ;  /* 0x8000000307277221 */ /* 0x002fe20000000000 */
[----:B----4-:R-:W-:Y:S01]  /*0a30*/  FFMA R34, R40, R41, R33 ;  /* 0x0000002928227223 */ /* 0x010fe20000000021 */
[----:B------:R-:W-:-:S02]  /*0a40*/  FADD R41, R5, -R30 ;  /* 0x8000001e05297221 */ /* 0x000fc40000000000 */
[----:B------:R-:W-:Y:S01]  /*0a50*/  FFMA R39, R11, R39, R28 ;  /* 0x000000270b277223 */ /* 0x000fe2000000001c */
[----:B------:R-:W-:Y:S01]  /*0a60*/  FADD R38, R6, -R34 ;  /* 0x8000002206267221 */ /* 0x000fe20000000000 */
[----:B------:R-:W-:-:S03]  /*0a70*/  FFMA R37, R41, R37, R26 ;  /* 0x0000002529257223 */ /* 0x000fc6000000001a */
[----:B------:R-:W-:-:S07]  /*0a80*/  FFMA R38, R10, R38, R29 ;  /* 0x000000260a267223 */ /* 0x000fce000000001d */
.L_x_0:
[----:B------:R-:W-:Y:S01]  /*0a90*/  VIADD R35, R35, 0x8 ;  /* 0x0000000823237836 */ /* 0x000fe20000000000 */
[----:B------:R-:W-:Y:S02]  /*0aa0*/  IADD3 R17, P4, R17, 0x10, RZ ;  /* 0x0000001011117810 */ /* 0x000fe40007f9e0ff */
[----:B------:R-:W-:Y:S02]  /*0ab0*/  IADD3 R0, P2, R0, 0x10, RZ ;  /* 0x0000001000007810 */ /* 0x000fe40007f5e0ff */
[----:B------:R-:W-:Y:S01]  /*0ac0*/  ISETP.GE.U32.AND P1, PT, R35, 0xc00, PT ;  /* 0x00000c002300780c */ /* 0x000fe20003f26070 */
[----:B------:R-:W-:Y:S01]  /*0ad0*/  IMAD.X R20, RZ, RZ, R20, P4 ;  /* 0x000000ffff147224 */ /* 0x000fe200020e0614 */
[----:B------:R-:W-:Y:S02]  /*0ae0*/  IADD3 R16, P3, R16, 0x10, RZ ;  /* 0x0000001010107810 */ /* 0x000fe40007f7e0ff */
[----:B------:R-:W-:Y:S02]  /*0af0*/  FSEL R30, R15, R30, !P0 ;  /* 0x0000001e0f1e7208 */ /* 0x000fe40004000000 */
[----:B------:R-:W-:-:S02]  /*0b00*/  FSEL R31, R14, R31, !P0 ;  /* 0x0000001f0e1f7208 */ /* 0x000fc40004000000 */
[----:B------:R-:W-:Y:S02]  /*0b10*/  FSEL R32, R3, R32, !P0 ;  /* 0x0000002003207208 */ /* 0x000fe40004000000 */
[----:B------:R-:W-:Y:S02]  /*0b20*/  FSEL R33, R34, R33, !P0 ;  /* 0x0000002122217208 */ /* 0x000fe40004000000 */
[----:B------:R-:W-:Y:S02]  /*0b30*/  FSEL R26, R37, R26, !P0 ;  /* 0x0000001a251a7208 */ /* 0x000fe40004000000 */
[----:B------:R-:W-:Y:S02]  /*0b40*/  FSEL R27, R36, R27, !P0 ;  /* 0x0000001b241b7208 */ /* 0x000fe40004000000 */
[----:B------:R-:W-:Y:S02]  /*0b50*/  FSEL R28, R39, R28, !P0 ;  /* 0x0000001c271c7208 */ /* 0x000fe40004000000 */
[----:B------:R-:W-:-:S02]  /*0b60*/  FSEL R29, R38, R29, !P0 ;  /* 0x0000001d261d7208 */ /* 0x000fc40004000000 */
[----:B------:R-:W-:Y:S02]  /*0b70*/  FSEL R22, R9, R22, !P0 ;  /* 0x0000001609167208 */ /* 0x000fe40004000000 */
[----:B------:R-:W-:Y:S02]  /*0b80*/  FSEL R23, R8, R23, !P0 ;  /* 0x0000001708177208 */ /* 0x000fe40004000000 */
[----:B------:R-:W-:Y:S02]  /*0b90*/  FSEL R24, R13, R24, !P0 ;  /* 0x000000180d187208 */ /* 0x000fe40004000000 */
[----:B------:R-:W-:Y:S02]  /*0ba0*/  FSEL R25, R12, R25, !P0 ;  /* 0x000000190c197208 */ /* 0x000fe40004000000 */
[----:B------:R-:W-:Y:S02]  /*0bb0*/  IADD3.X R19, RZ, R19, RZ, P2, !PT ;  /* 0x00000013ff137210 */ /* 0x000fe400017fe4ff */
[----:B------:R-:W-:Y:S01]  /*0bc0*/  IADD3.X R21, RZ, R21, RZ, P3, !PT ;  /* 0x00000015ff157210 */ /* 0x000fe20001ffe4ff */
[----:B------:R-:W-:Y:S06]  /*0bd0*/  @!P1 BRA `(.L_x_1) ;  /* 0xfffffff4008c9947 */ /* 0x000fec000383ffff */
[----:B------:R-:W-:Y:S01]  /*0be0*/  FADD R3, R22, R23 ;  /* 0x0000001716037221 */ /* 0x000fe20000000000 */
[----:B------:R-:W-:Y:S01]  /*0bf0*/  FMUL R6, R23, 0.25 ;  /* 0x3e80000017067820 */ /* 0x000fe20000400000 */
[----:B------:R-:W-:Y:S01]  /*0c00*/  FMUL R10, R25, 0.25 ;  /* 0x3e800000190a7820 */ /* 0x000fe20000400000 */
[----:B------:R-:W-:Y:S01]  /*0c10*/  FADD R31, -R30, R31 ;  /* 0x0000001f1e1f7221 */ /* 0x000fe20000000100 */
[C---:B------:R-:W-:Y:S01]  /*0c20*/  FMUL R2, R3.reuse, 0.25 ;  /* 0x3e80000003027820 */ /* 0x040fe20000400000 */
[C---:B------:R-:W-:Y:S01]  /*0c30*/  FSETP.GEU.AND P5, PT, |R3|.reuse, 1.175494350822287508e-38, PT ;  /* 0x008000000300780b */ /* 0x040fe20003fae200 */
[----:B------:R-:W-:Y:S01]  /*0c40*/  FADD R0, R24, R3 ;  /* 0x0000000318007221 */ /* 0x000fe20000000000 */
[----:B------:R-:W-:Y:S01]  /*0c50*/  FSETP.GT.AND P3, PT, |R3|, 8.50705917302346158658e+37, PT ;  /* 0x7e8000000300780b */ /* 0x000fe20003f64200 */
[----:B------:R-:W-:Y:S01]  /*0c60*/  FADD R27, R26, R27 ;  /* 0x0000001b1a1b7221 */ /* 0x000fe20000000000 */
[----:B------:R-:W-:Y:S01]  /*0c70*/  ULDC.64 UR6, c[0x0][0x228] ;  /* 0x00008a0000067ab9 */ /* 0x000fe20000000a00 */
[----:B------:R-:W-:Y:S01]  /*0c80*/  FMUL R5, R0, 0.25 ;  /* 0x3e80000000057820 */ /* 0x000fe20000400000 */
[----:B------:R-:W-:Y:S01]  /*0c90*/  FSEL R4, R2, R3, P3 ;  /* 0x0000000302047208 */ /* 0x000fe20001800000 */
[----:B------:R-:W-:Y:S01]  /*0ca0*/  FADD R2, R25, R0 ;  /* 0x0000000019027221 */ /* 0x000fe20000000000 */
[C---:B------:R-:W-:Y:S01]  /*0cb0*/  FSETP.GEU.AND P1, PT, |R0|.reuse, 1.175494350822287508e-38, PT ;  /* 0x008000000000780b */ /* 0x040fe20003f2e200 */
[----:B------:R-:W-:Y:S01]  /*0cc0*/  ULDC.64 UR8, c[0x0][0x220] ;  /* 0x0000880000087ab9 */ /* 0x000fe20000000a00 */
[----:B------:R-:W-:Y:S01]  /*0cd0*/  FSETP.GT.AND P4, PT, |R0|, 8.50705917302346158658e+37, PT ;  /* 0x7e8000000000780b */ /* 0x000fe20003f84200 */
[C---:B------:R-:W-:Y:S01]  /*0ce0*/  FMUL R7, R2.reuse, 0.25 ;  /* 0x3e80000002077820 */ /* 0x040fe20000400000 */
[----:B------:R-:W-:Y:S01]  /*0cf0*/  FSETP.GEU.AND P2, PT, |R2|, 1.175494350822287508e-38, PT ;  /* 0x008000000200780b */ /* 0x000fe20003f4e200 */
[----:B------:R-:W-:Y:S01]  /*0d00*/  @!P5 FMUL R4, R4, 16777216 ;  /* 0x4b8000000404d820 */ /* 0x000fe20000400000 */
[----:B------:R-:W-:Y:S01]  /*0d10*/  FSEL R8, R5, R0, P4 ;  /* 0x0000000005087208 */ /* 0x000fe20002000000 */
[----:B------:R-:W-:Y:S01]  /*0d20*/  FMUL R5, R24, 0.25 ;  /* 0x3e80000018057820 */ /* 0x000fe20000400000 */
[----:B------:R-:W-:-:S02]  /*0d30*/  FSEL R23, R6, R23, P3 ;  /* 0x0000001706177208 */ /* 0x000fc40001800000 */
[----:B------:R-:W-:Y:S01]  /*0d40*/  FSETP.GT.AND P3, PT, |R2|, 8.50705917302346158658e+37, PT ;  /* 0x7e8000000200780b */ /* 0x000fe20003f64200 */
[----:B------:R-:W1:Y:S01]  /*0d50*/  MUFU.RCP R4, R4 ;  /* 0x0000000400047308 */ /* 0x000e620000001000 */
[----:B------:R-:W-:Y:S01]  /*0d60*/  FSEL R9, R5, R24, P4 ;  /* 0x0000001805097208 */ /* 0x000fe20002000000 */
[----:B------:R-:W-:Y:S01]  /*0d70*/  @!P1 FMUL R8, R8, 16777216 ;  /* 0x4b80000008089820 */ /* 0x000fe20000400000 */
[----:B------:R-:W-:Y:S01]  /*0d80*/  FSEL R6, R7, R2, P3 ;  /* 0x0000000207067208 */ /* 0x000fe20001800000 */
[----:B------:R-:W2:Y:S01]  /*0d90*/  SHFL.BFLY PT, R5, R2, 0x1, 0x1f ;  /* 0x0c201f0002057f89 */ /* 0x000ea200000e0000 */
[----:B------:R-:W-:Y:S01]  /*0da0*/  @!P5 FMUL R23, R23, 16777216 ;  /* 0x4b8000001717d820 */ /* 0x000fe20000400000 */
[----:B------:R-:W-:Y:S01]  /*0db0*/  FSETP.NEU.AND P4, PT, R3, RZ, PT ;  /* 0x000000ff0300720b */ /* 0x000fe20003f8d000 */
[----:B------:R-:W-:Y:S01]  /*0dc0*/  @!P1 FMUL R9, R9, 16777216 ;  /* 0x4b80000009099820 */ /* 0x000fe20000400000 */
[----:B------:R-:W3:Y:S01]  /*0dd0*/  MUFU.RCP R8, R8 ;  /* 0x0000000800087308 */ /* 0x000ee20000001000 */
[----:B------:R-:W-:Y:S01]  /*0de0*/  @!P2 FMUL R6, R6, 16777216 ;  /* 0x4b8000000606a820 */ /* 0x000fe20000400000 */
[----:B------:R-:W-:Y:S01]  /*0df0*/  FSEL R25, R10, R25, P3 ;  /* 0x000000190a197208 */ /* 0x000fe20001800000 */
[----:B------:R-:W-:Y:S01]  /*0e00*/  FMUL R7, R31, R31 ;  /* 0x0000001f1f077220 */ /* 0x000fe20000400000 */
[----:B------:R-:W-:Y:S01]  /*0e10*/  FSETP.NEU.AND P1, PT, R0, RZ, PT ;  /* 0x000000ff0000720b */ /* 0x000fe20003f2d000 */
[----:B------:R-:W4:Y:S01]  /*0e20*/  S2R R10, SR_TID.X ;  /* 0x00000000000a7919 */ /* 0x000f220000002100 */
[----:B-1----:R-:W-:-:S02]  /*0e30*/  FMUL R4, R4, R23 ;  /* 0x0000001704047220 */ /* 0x002fc40000400000 */
[----:B------:R-:W1:Y:S01]  /*0e40*/  MUFU.RCP R6, R6 ;  /* 0x0000000600067308 */ /* 0x000e620000001000 */
[----:B------:R-:W-:Y:S01]  /*0e50*/  FMUL R7, R22, R7 ;  /* 0x0000000716077220 */ /* 0x000fe20000400000 */
[----:B------:R-:W-:Y:S01]  /*0e60*/  @!P2 FMUL R25, R25, 16777216 ;  /* 0x4b8000001919a820 */ /* 0x000fe20000400000 */
[----:B------:R-:W-:Y:S01]  /*0e70*/  FSEL R4, R4, RZ, P4 ;  /* 0x000000ff04047208 */ /* 0x000fe20002000000 */
[----:B---3--:R-:W-:-:S04]  /*0e80*/  FMUL R8, R8, R9 ;  /* 0x0000000908087220 */ /* 0x008fc80000400000 */
[----:B------:R-:W-:Y:S01]  /*0e90*/  FFMA R31, R31, R4, R30 ;  /* 0x000000041f1f7223 */ /* 0x000fe2000000001e */
[----:B------:R-:W-:Y:S01]  /*0ea0*/  FFMA R7, R4, R7, R27 ;  /* 0x0000000704077223 */ /* 0x000fe2000000001b */
[----:B------:R-:W-:Y:S02]  /*0eb0*/  FSEL R8, R8, RZ, P1 ;  /* 0x000000ff08087208 */ /* 0x000fe40000800000 */
[----:B------:R-:W-:Y:S01]  /*0ec0*/  FADD R32, R32, -R31 ;  /* 0x8000001f20207221 */ /* 0x000fe20000000000 */
[----:B------:R-:W-:Y:S01]  /*0ed0*/  FSETP.NEU.AND P1, PT, R2, RZ, PT ;  /* 0x000000ff0200720b */ /* 0x000fe20003f2d000 */
[----:B-1----:R-:W-:Y:S01]  /*0ee0*/  FMUL R6, R6, R25 ;  /* 0x0000001906067220 */ /* 0x002fe20000400000 */
[----:B--2---:R-:W-:Y:S01]  /*0ef0*/  FADD R9, R2, R5 ;  /* 0x0000000502097221 */ /* 0x004fe20000000000 */
[C---:B------:R-:W-:Y:S01]  /*0f00*/  FMUL R4, R32.reuse, R32 ;  /* 0x0000002020047220 */ /* 0x040fe20000400000 */
[----:B------:R-:W-:Y:S01]  /*0f10*/  FFMA R32, R32, R8, R31 ;  /* 0x0000000820207223 */ /* 0x000fe2000000001f */
[----:B------:R-:W-:Y:S01]  /*0f20*/  FADD R7, R28, R7 ;  /* 0x000000071c077221 */ /* 0x000fe20000000000 */
[----:B------:R-:W-:Y:S01]  /*0f30*/  FSEL R6, R6, RZ, P1 ;  /* 0x000000ff06067208 */ /* 0x000fe20000800000 */
[----:B------:R-:W-:Y:S01]  /*0f40*/  FMUL R4, R3, R4 ;  /* 0x0000000403047220 */ /* 0x000fe20000400000 */
[----:B------:R-:W-:Y:S01]  /*0f50*/  FADD R33, R33, -R32 ;  /* 0x8000002021217221 */ /* 0x000fe20000000000 */
[----:B------:R-:W-:-:S02]  /*0f60*/  FSETP.GT.AND P1, PT, |R9|, 8.50705917302346158658e+37, PT ;  /* 0x7e8000000900780b */ /* 0x000fc40003f24200 */
[----:B------:R-:W-:Y:S01]  /*0f70*/  FFMA R4, R8, R4, R7 ;  /* 0x0000000408047223 */ /* 0x000fe20000000007 */
[C---:B------:R-:W-:Y:S01]  /*0f80*/  FFMA R8, R33.reuse, R6, R32 ;  /* 0x0000000621087223 */ /* 0x040fe20000000020 */
[----:B------:R-:W-:Y:S01]  /*0f90*/  FMUL R33, R33, R33 ;  /* 0x0000002121217220 */ /* 0x000fe20000400000 */
[----:B------:R-:W-:Y:S01]  /*0fa0*/  FSETP.GEU.AND P3, PT, |R9|, 1.175494350822287508e-38, PT ;  /* 0x008000000900780b */ /* 0x000fe20003f6e200 */
[----:B------:R-:W-:Y:S01]  /*0fb0*/  FADD R29, R29, R4 ;  /* 0x000000041d1d7221 */ /* 0x000fe20000000000 */
[C---:B------:R-:W-:Y:S01]  /*0fc0*/  FSETP.NEU.AND P2, PT, R9.reuse, RZ, PT ;  /* 0x000000ff0900720b */ /* 0x040fe20003f4d000 */
[----:B------:R-:W-:Y:S01]  /*0fd0*/  FMUL R33, R0, R33 ;  /* 0x0000002100217220 */ /* 0x000fe20000400000 */
[----:B------:R-:W1:Y:S01]  /*0fe0*/  SHFL.BFLY PT, R3, R8, 0x1, 0x1f ;  /* 0x0c201f0008037f89 */ /* 0x000e6200000e0000 */
[----:B----4-:R-:W-:Y:S02]  /*0ff0*/  LOP3.LUT R10, R10, 0x1, RZ, 0xc0, !PT ;  /* 0x000000010a0a7812 */ /* 0x010fe400078ec0ff */
[----:B------:R-:W-:Y:S01]  /*1000*/  FFMA R29, R6, R33, R29 ;  /* 0x00000021061d7223 */ /* 0x000fe2000000001d */
[----:B------:R-:W-:Y:S01]  /*1010*/  @P1 FMUL R9, R9, 0.25 ;  /* 0x3e80000009091820 */ /* 0x000fe20000400000 */
[----:B------:R-:W-:-:S03]  /*1020*/  @P1 FMUL R5, R5, 0.25 ;  /* 0x3e80000005051820 */ /* 0x000fc60000400000 */
[----:B------:R-:W2:Y:S01]  /*1030*/  SHFL.BFLY PT, R0, R29, 0x1, 0x1f ;  /* 0x0c201f001d007f89 */ /* 0x000ea200000e0000 */
[----:B------:R-:W-:Y:S01]  /*1040*/  @!P3 FMUL R9, R9, 16777216 ;  /* 0x4b8000000909b820 */ /* 0x000fe20000400000 */
[----:B------:R-:W-:-:S03]  /*1050*/  @!P3 FMUL R5, R5, 16777216 ;  /* 0x4b8000000505b820 */ /* 0x000fc60000400000 */
[----:B------:R3:W4:Y:S02]  /*1060*/  MUFU.RCP R4, R9 ;  /* 0x0000000900047308 */ /* 0x0007240000001000 */
[----:B---3--:R-:W-:Y:S01]  /*1070*/  HFMA2.MMA R9, -RZ, RZ, 0.7080078125, -0.052093505859375 ;  /* 0x39aaaaabff097435 */ /* 0x008fe200000001ff */
[----:B-1----:R-:W-:Y:S01]  /*1080*/  FADD R7, -R8, R3 ;  /* 0x0000000308077221 */ /* 0x002fe20000000100 */
[----:B----4-:R-:W-:-:S03]  /*1090*/  FMUL R4, R4, R5 ;  /* 0x0000000504047220 */ /* 0x010fc60000400000 */
[----:B------:R-:W-:Y:S01]  /*10a0*/  FMUL R3, R7, R7 ;  /* 0x0000000707037220 */ /* 0x000fe20000400000 */
[----:B--2---:R-:W-:Y:S01]  /*10b0*/  FADD R5, R29, R0 ;  /* 0x000000001d057221 */ /* 0x004fe20000000000 */
[----:B------:R-:W-:Y:S02]  /*10c0*/  FSEL R4, R4, RZ, P2 ;  /* 0x000000ff04047208 */ /* 0x000fe40001000000 */
[----:B------:R-:W-:Y:S01]  /*10d0*/  FMUL R0, R2, R3 ;  /* 0x0000000302007220 */ /* 0x000fe20000400000 */
[----:B------:R-:W-:-:S04]  /*10e0*/  IMAD.WIDE.U32 R2, R10, 0x8, RZ ;  /* 0x000000080a027825 */ /* 0x000fc800078e00ff */
[----:B------:R-:W-:Y:S01]  /*10f0*/  FFMA R0, R4, R0, R5 ;  /* 0x0000000004007223 */ /* 0x000fe20000000005 */
[----:B------:R-:W-:Y:S01]  /*1100*/  FFMA R8, R7, R4, R8 ;  /* 0x0000000407087223 */ /* 0x000fe20000000008 */
[----:B------:R-:W-:Y:S02]  /*1110*/  IADD3 R2, P1, R2, 0x4800, RZ ;  /* 0x0000480002027810 */ /* 0x000fe40007f3e0ff */
[----:B------:R-:W-:Y:S01]  /*1120*/  FFMA R0, R0, R9, 9.9999999747524270788e-07 ;  /* 0x358637bd00007423 */ /* 0x000fe20000000009 */
[----:B------:R-:W-:Y:S01]  /*1130*/  IMAD.MOV.U32 R9, RZ, RZ, -0x8 ;  /* 0xfffffff8ff097424 */ /* 0x000fe200078e00ff */
[----:B------:R-:W-:Y:S02]  /*1140*/  IADD3.X R5, RZ, R3, RZ, P1, !PT ;  /* 0x00000003ff057210 */ /* 0x000fe40000ffe4ff */
[----:B------:R-:W-:Y:S02]  /*1150*/  IADD3 R10, P1, R2, UR6, RZ ;  /* 0x00000006020a7c10 */ /* 0x000fe4000ff3e0ff */
[----:B------:R-:W1:Y:S01]  /*1160*/  MUFU.RSQ R0, R0 ;  /* 0x0000000000007308 */ /* 0x000e620000001400 */
[----:B------:R-:W-:-:S02]  /*1170*/  IADD3 R2, P2, R2, UR8, RZ ;  /* 0x0000000802027c10 */ /* 0x000fc4000ff5e0ff */
[----:B------:R-:W-:Y:S02]  /*1180*/  IADD3.X R3, R5, UR7, RZ, P1, !PT ;  /* 0x0000000705037c10 */ /* 0x000fe40008ffe4ff */
[----:B------:R-:W-:-:S09]  /*1190*/  IADD3.X R5, R5, UR9, RZ, P2, !PT ;  /* 0x0000000905057c10 */ /* 0x000fd200097fe4ff */
.L_x_2:
[----:B------:R-:W2:Y:S01]  /*11a0*/  LDC.64 R22, c[0x0][0x210] ;  /* 0x00008400ff167b82 */ /* 0x000ea20000000a00 */
[----:B------:R-:W-:Y:S02]  /*11b0*/  MOV R4, R2 ;  /* 0x0000000200047202 */ /* 0x000fe40000000f00 */
[----:B------:R-:W-:-:S03]  /*11c0*/  MOV R2, R10 ;  /* 0x0000000a00027202 */ /* 0x000fc60000000f00 */
[----:B------:R-:W3:Y:S01]  /*11d0*/  LDG.E.EL.64 R20, desc[UR4][R4.64+0x1800] ;  /* 0x0018000404147981 */ /* 0x000ee2000c2e1b00 */
[----:B------:R-:W-:-:S03]  /*11e0*/  VIADD R9, R9, 0x8 ;  /* 0x0000000809097836 */ /* 0x000fc60000000000 */
[----:B------:R-:W4:Y:S02]  /*11f0*/  LDG.E.EL.64 R14, desc[UR4][R2.64+0x1800] ;  /* 0x00180004020e7981 */ /* 0x000f24000c2e1b00 */
[----:B------:R-:W-:Y:S02]  /*1200*/  IADD3 R16, R18, R9, RZ ;  /* 0x0000000912107210 */ /* 0x000fe40007ffe0ff */
[----:B------:R-:W5:Y:S01]  /*1210*/  LDG.E.EL.64 R10, desc[UR4][R4.64] ;  /* 0x00000004040a7981 */ /* 0x000f62000c2e1b00 */
[----:B-1----:R-:W-:-:S03]  /*1220*/  CS2R R6, SRZ ;  /* 0x0000000000067805 */ /* 0x002fc6000001ff00 */
[----:B------:R-:W5:Y:S01]  /*1230*/  LDG.E.EL.64 R12, desc[UR4][R2.64] ;  /* 0x00000004020c7981 */ /* 0x000f62000c2e1b00 */
[----:B--2---:R-:W-:-:S05]  /*1240*/  IMAD.WIDE R22, R16, 0x2, R22 ;  /* 0x0000000210167825 */ /* 0x004fca00078e0216 */
[----:B------:R1:W2:Y:S01]  /*1250*/  @!P0 LDG.E.EF.64 R6, desc[UR4][R22.64] ;  /* 0x0000000416068981 */ /* 0x0002a2000c0e1b00 */
[----:B------:R-:W-:Y:S01]  /*1260*/  ISETP.GE.U32.AND P3, PT, R9, 0xbf8, PT ;  /* 0x00000bf80900780c */ /* 0x000fe20003f66070 */
[----:B---3--:R-:W-:Y:S01]  /*1270*/  IMAD.U32 R24, R21, 0x10000, RZ ;  /* 0x0001000015187824 */ /* 0x008fe200078e00ff */
[C---:B------:R-:W-:Y:S02]  /*1280*/  PRMT R17, R20.reuse, 0x7632, R17 ;  /* 0x0000763214117816 */ /* 0x040fe40000000011 */
[----:B------:R-:W-:Y:S02]  /*1290*/  SHF.L.U32 R20, R20, 0x10, RZ ;  /* 0x0000001014147819 */ /* 0x000fe400000006ff */
[C---:B----4-:R-:W-:Y:S01]  /*12a0*/  PRMT R21, R14.reuse, 0x7632, R21 ;  /* 0x000076320e157816 */ /* 0x050fe20000000015 */
[----:B------:R-:W-:Y:S01]  /*12b0*/  IMAD.U32 R19, R17, 0x10000, RZ ;  /* 0x0001000011137824 */ /* 0x000fe200078e00ff */
[----:B------:R-:W-:Y:S02]  /*12c0*/  SHF.L.U32 R25, R14, 0x10, RZ ;  /* 0x000000100e197819 */ /* 0x000fe400000006ff */
[----:B------:R-:W-:-:S02]  /*12d0*/  SHF.L.U32 R27, R15, 0x10, RZ ;  /* 0x000000100f1b7819 */ /* 0x000fc400000006ff */
[----:B------:R-:W-:Y:S01]  /*12e0*/  SHF.L.U32 R26, R21, 0x10, RZ ;  /* 0x00000010151a7819 */ /* 0x000fe200000006ff */
[----:B------:R-:W-:Y:S01]  /*12f0*/  FADD R14, R20, R25 ;  /* 0x00000019140e7221 */ /* 0x000fe20000000000 */
[----:B-----5:R-:W-:Y:S01]  /*1300*/  PRMT R20, R10, 0x7632, R20 ;  /* 0x000076320a147816 */ /* 0x020fe20000000014 */
[----:B------:R-:W-:Y:S01]  /*1310*/  FADD R17, R24, R27 ;  /* 0x0000001b18117221 */ /* 0x000fe20000000000 */
[C---:B------:R-:W-:Y:S01]  /*1320*/  PRMT R24, R12.reuse, 0x7632, R24 ;  /* 0x000076320c187816 */ /* 0x040fe20000000018 */
[----:B------:R-:W-:Y:S01]  /*1330*/  FADD R19, R19, R26 ;  /* 0x0000001a13137221 */ /* 0x000fe20000000000 */
[----:B------:R-:W-:Y:S02]  /*1340*/  PRMT R21, R21, 0x7632, R21 ;  /* 0x0000763215157816 */ /* 0x000fe40000000015 */
[----:B------:R-:W-:Y:S02]  /*1350*/  PRMT R15, R15, 0x7632, R15 ;  /* 0x000076320f0f7816 */ /* 0x000fe4000000000f */
[----:B------:R-:W-:Y:S01]  /*1360*/  SHF.L.U32 R26, R12, 0x10, RZ ;  /* 0x000000100c1a7819 */ /* 0x000fe200000006ff */
[----:B------:R-:W-:Y:S01]  /*1370*/  IMAD.U32 R21, R21, 0x10000, RZ ;  /* 0x0001000015157824 */ /* 0x000fe200078e00ff */
[----:B------:R-:W-:-:S02]  /*1380*/  PRMT R12, R13, 0x7632, R12 ;  /* 0x000076320d0c7816 */ /* 0x000fc4000000000c */
[----:B------:R-:W-:Y:S02]  /*1390*/  SHF.L.U32 R28, R13, 0x10, RZ ;  /* 0x000000100d1c7819 */ /* 0x000fe400000006ff */
[C---:B-1----:R-:W-:Y:S01]  /*13a0*/  PRMT R22, R11.reuse, 0x7632, R22 ;  /* 0x000076320b167816 */ /* 0x042fe20000000016 */
[----:B------:R-:W-:Y:S01]  /*13b0*/  IMAD.U32 R11, R11, 0x10000, RZ ;  /* 0x000100000b0b7824 */ /* 0x000fe200078e00ff */
[----:B------:R-:W-:Y:S02]  /*13c0*/  SHF.L.U32 R20, R20, 0x10, RZ ;  /* 0x0000001014147819 */ /* 0x000fe400000006ff */
[----:B------:R-:W-:Y:S01]  /*13d0*/  SHF.L.U32 R13, R24, 0x10, RZ ;  /* 0x00000010180d7819 */ /* 0x000fe200000006ff */
[----:B------:R-:W-:Y:S01]  /*13e0*/  IMAD.U32 R22, R22, 0x10000, RZ ;  /* 0x0001000016167824 */ /* 0x000fe200078e00ff */
[----:B------:R-:W-:Y:S01]  /*13f0*/  SHF.L.U32 R23, R10, 0x10, RZ ;  /* 0x000000100a177819 */ /* 0x000fe200000006ff */
[----:B------:R-:W-:Y:S01]  /*1400*/  FADD R11, R11, R28 ;  /* 0x0000001c0b0b7221 */ /* 0x000fe20000000000 */
[----:B------:R-:W-:Y:S01]  /*1410*/  SHF.L.U32 R10, R15, 0x10, RZ ;  /* 0x000000100f0a7819 */ /* 0x000fe200000006ff */
[----:B------:R-:W-:Y:S01]  /*1420*/  FADD R24, R20, R13 ;  /* 0x0000000d14187221 */ /* 0x000fe20000000000 */
[----:B------:R-:W-:Y:S01]  /*1430*/  SHF.L.U32 R15, R12, 0x10, RZ ;  /* 0x000000100c0f7819 */ /* 0x000fe200000006ff */
[----:B------:R-:W-:Y:S01]  /*1440*/  FADD R20, R14, 1 ;  /* 0x3f8000000e147421 */ /* 0x000fe20000000000 */
[----:B--2---:R-:W-:Y:S01]  /*1450*/  SEL R12, R6, RZ, !P0 ;  /* 0x000000ff060c7207 */ /* 0x004fe20004000000 */
[----:B------:R-:W-:Y:S01]  /*1460*/  FADD R21, R21, R10 ;  /* 0x0000000a15157221 */ /* 0x000fe20000000000 */
[----:B------:R-:W-:Y:S01]  /*1470*/  SEL R13, R7, RZ, !P0 ;  /* 0x000000ff070d7207 */ /* 0x000fe20004000000 */
[----:B------:R-:W-:Y:S01]  /*1480*/  FADD R10, R23, R26 ;  /* 0x0000001a170a7221 */ /* 0x000fe20000000000 */
[----:B------:R-:W1:Y:S01]  /*1490*/  LDC.64 R6, c[0x0][0x238] ;  /* 0x00008e00ff067b82 */ /* 0x000e620000000a00 */
[--C-:B------:R-:W-:Y:S01]  /*14a0*/  FADD R26, R22, R15.reuse ;  /* 0x0000000f161a7221 */ /* 0x100fe20000000000 */
[C---:B------:R-:W-:Y:S01]  /*14b0*/  PRMT R14, R12.reuse, 0x7632, R14 ;  /* 0x000076320c0e7816 */ /* 0x040fe2000000000e */
[----:B------:R-:W-:Y:S01]  /*14c0*/  FADD R22, R19, 1 ;  /* 0x3f80000013167421 */ /* 0x000fe20000000000 */
[----:B------:R-:W-:Y:S01]  /*14d0*/  PRMT R15, R13, 0x7632, R15 ;  /* 0x000076320d0f7816 */ /* 0x000fe2000000000f */
[----:B------:R-:W-:Y:S01]  /*14e0*/  FADD R23, R17, 1 ;  /* 0x3f80000011177421 */ /* 0x000fe20000000000 */
[----:B------:R-:W-:Y:S01]  /*14f0*/  SHF.L.U32 R19, R13, 0x10, RZ ;  /* 0x000000100d137819 */ /* 0x000fe200000006ff */
[----:B------:R-:W-:Y:S01]  /*1500*/  IMAD.U32 R17, R12, 0x10000, RZ ;  /* 0x000100000c117824 */ /* 0x000fe200078e00ff */
[----:B------:R-:W-:Y:S01]  /*1510*/  SHF.L.U32 R13, R14, 0x10, RZ ;  /* 0x000000100e0d7819 */ /* 0x000fe200000006ff */
[----:B------:R-:W-:-:S02]  /*1520*/  IMAD.U32 R15, R15, 0x10000, RZ ;  /* 0x000100000f0f7824 */ /* 0x000fc400078e00ff */
[----:B------:R-:W-:Y:S01]  /*1530*/  FADD R14, R21, 1 ;  /* 0x3f800000150e7421 */ /* 0x000fe20000000000 */
[C---:B------:R-:W-:Y:S01]  /*1540*/  FADD R17, -R8.reuse, R17 ;  /* 0x0000001108117221 */ /* 0x040fe20000000100 */
[C---:B------:R-:W-:Y:S01]  /*1550*/  FADD R19, -R8.reuse, R19 ;  /* 0x0000001308137221 */ /* 0x040fe20000000100 */
[C---:B------:R-:W-:Y:S01]  /*1560*/  FADD R13, -R8.reuse, R13 ;  /* 0x0000000d080d7221 */ /* 0x040fe20000000100 */
[----:B------:R-:W-:Y:S01]  /*1570*/  FADD R15, -R8, R15 ;  /* 0x0000000f080f7221 */ /* 0x000fe20000000100 */
[C---:B------:R-:W-:Y:S01]  /*1580*/  FMUL R17, R0.reuse, R17 ;  /* 0x0000001100117220 */ /* 0x040fe20000400000 */
[C---:B------:R-:W-:Y:S01]  /*1590*/  FMUL R12, R0.reuse, R19 ;  /* 0x00000013000c7220 */ /* 0x040fe20000400000 */
[C---:B------:R-:W-:Y:S01]  /*15a0*/  FMUL R13, R0.reuse, R13 ;  /* 0x0000000d000d7220 */ /* 0x040fe20000400000 */
[----:B------:R-:W-:Y:S01]  /*15b0*/  FMUL R15, R0, R15 ;  /* 0x0000000f000f7220 */ /* 0x000fe20000400000 */
[----:B------:R-:W-:Y:S01]  /*15c0*/  FFMA R10, R17, R20, R10 ;  /* 0x00000014110a7223 */ /* 0x000fe2000000000a */
[----:B------:R-:W-:Y:S01]  /*15d0*/  FFMA R11, R12, R23, R11 ;  /* 0x000000170c0b7223 */ /* 0x000fe2000000000b */
[----:B------:R-:W-:Y:S01]  /*15e0*/  FFMA R13, R13, R22, R24 ;  /* 0x000000160d0d7223 */ /* 0x000fe20000000018 */
[----:B------:R-:W-:Y:S01]  /*15f0*/  FFMA R14, R15, R14, R26 ;  /* 0x0000000e0f0e7223 */ /* 0x000fe2000000001a */
[----:B-1----:R-:W-:-:S03]  /*1600*/  IMAD.WIDE R6, R16, 0x2, R6 ;  /* 0x0000000210067825 */ /* 0x002fc600078e0206 */
[----:B------:R-:W-:Y:S02]  /*1610*/  F2FP.BF16.F32.PACK_AB R12, R13, R10 ;  /* 0x0000000a0d0c723e */ /* 0x000fe400000010ff */
[----:B------:R-:W-:Y:S02]  /*1620*/  F2FP.BF16.F32.PACK_AB R13, R14, R11 ;  /* 0x0000000b0e0d723e */ /* 0x000fe400000010ff */
[----:B------:R-:W-:Y:S02]  /*1630*/  IADD3 R10, P1, R2, 0x10, RZ ;  /* 0x00000010020a7810 */ /* 0x000fe40007f3e0ff */
[----:B------:R-:W-:Y:S01]  /*1640*/  IADD3 R2, P2, R4, 0x10, RZ ;  /* 0x0000001004027810 */ /* 0x000fe20007f5e0ff */
[----:B------:R1:W-:Y:S01]  /*1650*/  @!P0 STG.E.64 desc[UR4][R6.64], R12 ;  /* 0x0000000c06008986 */ /* 0x0003e2000c101b04 */
[----:B------:R-:W-:Y:S02]  /*1660*/  IADD3.X R3, RZ, R3, RZ, P1, !PT ;  /* 0x00000003ff037210 */ /* 0x000fe40000ffe4ff */
[----:B------:R-:W-:Y:S01]  /*1670*/  IADD3.X R5, RZ, R5, RZ, P2, !PT ;  /* 0x00000005ff057210 */ /* 0x000fe200017fe4ff */
[----:B------:R-:W-:Y:S08]  /*1680*/  @!P3 BRA `(.L_x_2) ;  /* 0xfffffff800c4b947 */ /* 0x000ff0000383ffff */
[----:B------:R-:W-:Y:S05]  /*1690*/  EXIT ;  /* 0x000000000000794d */ /* 0x000fea0003800000 */
.L_x_3:
[----:B------:R-:W-:-:S00]  /*16a0*/  BRA `(.L_x_3) ;  /* 0xfffffffc00fc7947 */ /* 0x000fc0000383ffff */
[----:B------:R-:W-:-:S00]  /*16b0*/  NOP ;  /* 0x0000000000007918 */ /* 0x000fc00000000000 */
        /* <DEDUP_REMOVED lines=12> */
.L_x_4:


//--------------------- .nv.global.init           --------------------------
	.section	.nv.global.init,"aw",@progbits
.nv.global.init:
	.type		_$_str,@object
	.size		_$_str,(.L_0 - _$_str)
_$_str:
        /*0000*/ 	.byte	0x5f, 0x5f, 0x43, 0x55, 0x44, 0x41, 0x5f, 0x46, 0x54, 0x5a, 0x00
.L_0:


//--------------------- .nv.constant0.triton_     --------------------------
	.section	.nv.constant0.triton_,"a",@progbits
	.sectionflags	@""
	.align	4
.nv.constant0.triton_:
	.zero		584
